	.target	sm_103a

	.elftype	@"ET_EXEC"


//--------------------- .note.nv.tkinfo           --------------------------
	.section	.note.nv.tkinfo,"",@"SHT_NOTE"
	.sectionflags	@"SHF_NOTE_NV_TKINFO"
	.tkinfo
        /*0018*/ 	.word	0x00000002
        /*0030*/ 	.string	""
        /*0030*/ 	.string	"ptxas"
        /*0030*/ 	.string	"Cuda compilation tools, release 13.0, V13.0.88"
        /*0030*/ 	.string	"Build cuda_13.0.r13.0/compiler.36424714_0"
        /*0030*/ 	.string	"-arch sm_103a -m 64 "



//--------------------- .note.nv.cuinfo           --------------------------
	.section	.note.nv.cuinfo,"",@"SHT_NOTE"
	.sectionflags	@"SHF_NOTE_NV_CUINFO"
        /*0018*/ 	.short	0x0002
        /*001a*/ 	.short	0x0067
        /*001c*/ 	.short	0x0082
	.zero		2


//--------------------- .nv.info                  --------------------------
	.section	.nv.info,"",@"SHT_CUDA_INFO"
	.align	4


	//----- nvinfo : EIATTR_REGCOUNT
	.align		4
        /*0000*/ 	.byte	0x04, 0x2f
        /*0002*/ 	.short	(.L_1 - .L_0)
	.align		4
.L_0:
        /*0004*/ 	.word	index@(_ZN17fastertransformer22quantize_weight_kernelEPaPKfS2_iiii)
        /*0008*/ 	.word	0x00000019


	//----- nvinfo : EIATTR_FRAME_SIZE
	.align		4
.L_1:
        /*000c*/ 	.byte	0x04, 0x11
        /*000e*/ 	.short	(.L_3 - .L_2)
	.align		4
.L_2:
        /*0010*/ 	.word	index@($__internal_1_$__cuda_sm20_div_rn_f64_full)
        /*0014*/ 	.word	0x00000000


	//----- nvinfo : EIATTR_FRAME_SIZE
	.align		4
.L_3:
        /*0018*/ 	.byte	0x04, 0x11
        /*001a*/ 	.short	(.L_5 - .L_4)
	.align		4
.L_4:
        /*001c*/ 	.word	index@(_ZN17fastertransformer22quantize_weight_kernelEPaPKfS2_iiii)
        /*0020*/ 	.word	0x00000000


	//----- nvinfo : EIATTR_REGCOUNT
	.align		4
.L_5:
        /*0024*/ 	.byte	0x04, 0x2f
        /*0026*/ 	.short	(.L_7 - .L_6)
	.align		4
.L_6:
        /*0028*/ 	.word	index@(_ZN17fastertransformer22quantize_weight_kernelEPaPK6__halfPKfiiii)
        /*002c*/ 	.word	0x00000019


	//----- nvinfo : EIATTR_FRAME_SIZE
	.align		4
.L_7:
        /*0030*/ 	.byte	0x04, 0x11
        /*0032*/ 	.short	(.L_9 - .L_8)
	.align		4
.L_8:
        /*0034*/ 	.word	index@($__internal_0_$__cuda_sm20_div_rn_f64_full)
        /*0038*/ 	.word	0x00000000


	//----- nvinfo : EIATTR_FRAME_SIZE
	.align		4
.L_9:
        /*003c*/ 	.byte	0x04, 0x11
        /*003e*/ 	.short	(.L_11 - .L_10)
	.align		4
.L_10:
        /*0040*/ 	.word	index@(_ZN17fastertransformer22quantize_weight_kernelEPaPK6__halfPKfiiii)
        /*0044*/ 	.word	0x00000000


	//----- nvinfo : EIATTR_MIN_STACK_SIZE
	.align		4
.L_11:
        /*0048*/ 	.byte	0x04, 0x12
        /*004a*/ 	.short	(.L_13 - .L_12)
	.align		4
.L_12:
        /*004c*/ 	.word	index@(_ZN17fastertransformer22quantize_weight_kernelEPaPK6__halfPKfiiii)
        /*0050*/ 	.word	0x00000000


	//----- nvinfo : EIATTR_MIN_STACK_SIZE
	.align		4
.L_13:
        /*0054*/ 	.byte	0x04, 0x12
        /*0056*/ 	.short	(.L_15 - .L_14)
	.align		4
.L_14:
        /*0058*/ 	.word	index@(_ZN17fastertransformer22quantize_weight_kernelEPaPKfS2_iiii)
        /*005c*/ 	.word	0x00000000
.L_15:


//--------------------- .nv.compat                --------------------------
	.section	.nv.compat,"",@"SHT_CUDA_COMPAT_INFO"
	.align	4
        /*0000*/ 	.byte	0x02, 0x09, 0x01, 0x00, 0x02, 0x02, 0x01, 0x00, 0x02, 0x05, 0x05, 0x00, 0x03, 0x07, 0x01, 0x01
        /*0010*/ 	.byte	0x02, 0x03, 0x00, 0x00, 0x02, 0x06, 0x01, 0x00, 0x04, 0x0b, 0x08, 0x00, 0x00, 0x00, 0x00, 0x00
        /*0020*/ 	.byte	0x00, 0x00, 0x00, 0x00


//--------------------- .nv.info._ZN17fastertransformer22quantize_weight_kernelEPaPK6__halfPKfiiii --------------------------
	.section	.nv.info._ZN17fastertransformer22quantize_weight_kernelEPaPK6__halfPKfiiii,"",@"SHT_CUDA_INFO"
	.sectionflags	@""
	.align	4


	//----- nvinfo : EIATTR_CUDA_API_VERSION
	.align		4
        /*0000*/ 	.byte	0x04, 0x37
        /*0002*/ 	.short	(.L_17 - .L_16)
.L_16:
        /*0004*/ 	.word	0x00000082


	//----- nvinfo : EIATTR_KPARAM_INFO
	.align		4
.L_17:
        /*0008*/ 	.byte	0x04, 0x17
        /*000a*/ 	.short	(.L_19 - .L_18)
.L_18:
        /*000c*/ 	.word	0x00000000
        /*0010*/ 	.short	0x0006
        /*0012*/ 	.short	0x0024
        /*0014*/ 	.byte	0x00, 0xf0, 0x11, 0x00


	//----- nvinfo : EIATTR_KPARAM_INFO
	.align		4
.L_19:
        /*0018*/ 	.byte	0x04, 0x17
        /*001a*/ 	.short	(.L_21 - .L_20)
.L_20:
        /*001c*/ 	.word	0x00000000
        /*0020*/ 	.short	0x0005
        /*0022*/ 	.short	0x0020
        /*0024*/ 	.byte	0x00, 0xf0, 0x11, 0x00


	//----- nvinfo : EIATTR_KPARAM_INFO
	.align		4
.L_21:
        /*0028*/ 	.byte	0x04, 0x17
        /*002a*/ 	.short	(.L_23 - .L_22)
.L_22:
        /*002c*/ 	.word	0x00000000
        /*0030*/ 	.short	0x0004
        /*0032*/ 	.short	0x001c
        /*0034*/ 	.byte	0x00, 0xf0, 0x11, 0x00


	//----- nvinfo : EIATTR_KPARAM_INFO
	.align		4
.L_23:
        /*0038*/ 	.byte	0x04, 0x17
        /*003a*/ 	.short	(.L_25 - .L_24)
.L_24:
        /*003c*/ 	.word	0x00000000
        /*0040*/ 	.short	0x0003
        /*0042*/ 	.short	0x0018
        /*0044*/ 	.byte	0x00, 0xf0, 0x11, 0x00


	//----- nvinfo : EIATTR_KPARAM_INFO
	.align		4
.L_25:
        /*0048*/ 	.byte	0x04, 0x17
        /*004a*/ 	.short	(.L_27 - .L_26)
.L_26:
        /*004c*/ 	.word	0x00000000
        /*0050*/ 	.short	0x0002
        /*0052*/ 	.short	0x0010
        /*0054*/ 	.byte	0x00, 0xf5, 0x21, 0x00


	//----- nvinfo : EIATTR_KPARAM_INFO
	.align		4
.L_27:
        /*0058*/ 	.byte	0x04, 0x17
        /*005a*/ 	.short	(.L_29 - .L_28)
.L_28:
        /*005c*/ 	.word	0x00000000
        /*0060*/ 	.short	0x0001
        /*0062*/ 	.short	0x0008
        /*0064*/ 	.byte	0x00, 0xf5, 0x21, 0x00


	//----- nvinfo : EIATTR_KPARAM_INFO
	.align		4
.L_29:
        /*0068*/ 	.byte	0x04, 0x17
        /*006a*/ 	.short	(.L_31 - .L_30)
.L_30:
        /*006c*/ 	.word	0x00000000
        /*0070*/ 	.short	0x0000
        /*0072*/ 	.short	0x0000
        /*0074*/ 	.byte	0x00, 0xf5, 0x21, 0x00


	//----- nvinfo : EIATTR_SPARSE_MMA_MASK
	.align		4
.L_31:
        /*0078*/ 	.byte	0x03, 0x50
        /*007a*/ 	.short	0x0000


	//----- nvinfo : EIATTR_MAXREG_COUNT
	.align		4
        /*007c*/ 	.byte	0x03, 0x1b
        /*007e*/ 	.short	0x00ff


	//----- nvinfo : EIATTR_MERCURY_ISA_VERSION
	.align		4
        /*0080*/ 	.byte	0x03, 0x5f
        /*0082*/ 	.short	0x0101


	//----- nvinfo : EIATTR_VRC_CTA_INIT_COUNT
	.align		4
        /*0084*/ 	.byte	0x02, 0x4a
	.zero		1
	.zero		1


	//----- nvinfo : EIATTR_EXIT_INSTR_OFFSETS
	.align		4
        /*0088*/ 	.byte	0x04, 0x1c
        /*008a*/ 	.short	(.L_33 - .L_32)


	//   ....[0]....
.L_32:
        /*008c*/ 	.word	0x00000480


	//   ....[1]....
        /*0090*/ 	.word	0x00000a00


	//----- nvinfo : EIATTR_CRS_STACK_SIZE
	.align		4
.L_33:
        /*0094*/ 	.byte	0x04, 0x1e
        /*0096*/ 	.short	(.L_35 - .L_34)
.L_34:
        /*0098*/ 	.word	0x00000000


	//----- nvinfo : EIATTR_CBANK_PARAM_SIZE
	.align		4
.L_35:
        /*009c*/ 	.byte	0x03, 0x19
        /*009e*/ 	.short	0x0028


	//----- nvinfo : EIATTR_PARAM_CBANK
	.align		4
        /*00a0*/ 	.byte	0x04, 0x0a
        /*00a2*/ 	.short	(.L_37 - .L_36)
	.align		4
.L_36:
        /*00a4*/ 	.word	index@(.nv.constant0._ZN17fastertransformer22quantize_weight_kernelEPaPK6__halfPKfiiii)
        /*00a8*/ 	.short	0x0380
        /*00aa*/ 	.short	0x0028


	//----- nvinfo : EIATTR_SW_WAR
	.align		4
.L_37:
        /*00ac*/ 	.byte	0x04, 0x36
        /*00ae*/ 	.short	(.L_39 - .L_38)
.L_38:
        /*00b0*/ 	.word	0x00000008
.L_39:


//--------------------- .nv.info._ZN17fastertransformer22quantize_weight_kernelEPaPKfS2_iiii --------------------------
	.section	.nv.info._ZN17fastertransformer22quantize_weight_kernelEPaPKfS2_iiii,"",@"SHT_CUDA_INFO"
	.sectionflags	@""
	.align	4


	//----- nvinfo : EIATTR_CUDA_API_VERSION
	.align		4
        /*0000*/ 	.byte	0x04, 0x37
        /*0002*/ 	.short	(.L_41 - .L_40)
.L_40:
        /*0004*/ 	.word	0x00000082


	//----- nvinfo : EIATTR_KPARAM_INFO
	.align		4
.L_41:
        /*0008*/ 	.byte	0x04, 0x17
        /*000a*/ 	.short	(.L_43 - .L_42)
.L_42:
        /*000c*/ 	.word	0x00000000
        /*0010*/ 	.short	0x0006
        /*0012*/ 	.short	0x0024
        /*0014*/ 	.byte	0x00, 0xf0, 0x11, 0x00


	//----- nvinfo : EIATTR_KPARAM_INFO
	.align		4
.L_43:
        /*0018*/ 	.byte	0x04, 0x17
        /*001a*/ 	.short	(.L_45 - .L_44)
.L_44:
        /*001c*/ 	.word	0x00000000
        /*0020*/ 	.short	0x0005
        /*0022*/ 	.short	0x0020
        /*0024*/ 	.byte	0x00, 0xf0, 0x11, 0x00


	//----- nvinfo : EIATTR_KPARAM_INFO
	.align		4
.L_45:
        /*0028*/ 	.byte	0x04, 0x17
        /*002a*/ 	.short	(.L_47 - .L_46)
.L_46:
        /*002c*/ 	.word	0x00000000
        /*0030*/ 	.short	0x0004
        /*0032*/ 	.short	0x001c
        /*0034*/ 	.byte	0x00, 0xf0, 0x11, 0x00


	//----- nvinfo : EIATTR_KPARAM_INFO
	.align		4
.L_47:
        /*0038*/ 	.byte	0x04, 0x17
        /*003a*/ 	.short	(.L_49 - .L_48)
.L_48:
        /*003c*/ 	.word	0x00000000
        /*0040*/ 	.short	0x0003
        /*0042*/ 	.short	0x0018
        /*0044*/ 	.byte	0x00, 0xf0, 0x11, 0x00


	//----- nvinfo : EIATTR_KPARAM_INFO
	.align		4
.L_49:
        /*0048*/ 	.byte	0x04, 0x17
        /*004a*/ 	.short	(.L_51 - .L_50)
.L_50:
        /*004c*/ 	.word	0x00000000
        /*0050*/ 	.short	0x0002
        /*0052*/ 	.short	0x0010
        /*0054*/ 	.byte	0x00, 0xf5, 0x21, 0x00


	//----- nvinfo : EIATTR_KPARAM_INFO
	.align		4
.L_51:
        /*0058*/ 	.byte	0x04, 0x17
        /*005a*/ 	.short	(.L_53 - .L_52)
.L_52:
        /*005c*/ 	.word	0x00000000
        /*0060*/ 	.short	0x0001
        /*0062*/ 	.short	0x0008
        /*0064*/ 	.byte	0x00, 0xf5, 0x21, 0x00


	//----- nvinfo : EIATTR_KPARAM_INFO
	.align		4
.L_53:
        /*0068*/ 	.byte	0x04, 0x17
        /*006a*/ 	.short	(.L_55 - .L_54)
.L_54:
        /*006c*/ 	.word	0x00000000
        /*0070*/ 	.short	0x0000
        /*0072*/ 	.short	0x0000
        /*0074*/ 	.byte	0x00, 0xf5, 0x21, 0x00


	//----- nvinfo : EIATTR_SPARSE_MMA_MASK
	.align		4
.L_55:
        /*0078*/ 	.byte	0x03, 0x50
        /*007a*/ 	.short	0x0000


	//----- nvinfo : EIATTR_MAXREG_COUNT
	.align		4
        /*007c*/ 	.byte	0x03, 0x1b
        /*007e*/ 	.short	0x00ff


	//----- nvinfo : EIATTR_MERCURY_ISA_VERSION
	.align		4
        /*0080*/ 	.byte	0x03, 0x5f
        /*0082*/ 	.short	0x0101


	//----- nvinfo : EIATTR_VRC_CTA_INIT_COUNT
	.align		4
        /*0084*/ 	.byte	0x02, 0x4a
	.zero		1
	.zero		1


	//----- nvinfo : EIATTR_EXIT_INSTR_OFFSETS
	.align		4
        /*0088*/ 	.byte	0x04, 0x1c
        /*008a*/ 	.short	(.L_57 - .L_56)


	//   ....[0]....
.L_56:
        /*008c*/ 	.word	0x00000480


	//   ....[1]....
        /*0090*/ 	.word	0x000009f0


	//----- nvinfo : EIATTR_CRS_STACK_SIZE
	.align		4
.L_57:
        /*0094*/ 	.byte	0x04, 0x1e
        /*0096*/ 	.short	(.L_59 - .L_58)
.L_58:
        /*0098*/ 	.word	0x00000000


	//----- nvinfo : EIATTR_CBANK_PARAM_SIZE
	.align		4
.L_59:
        /*009c*/ 	.byte	0x03, 0x19
        /*009e*/ 	.short	0x0028


	//----- nvinfo : EIATTR_PARAM_CBANK
	.align		4
        /*00a0*/ 	.byte	0x04, 0x0a
        /*00a2*/ 	.short	(.L_61 - .L_60)
	.align		4
.L_60:
        /*00a4*/ 	.word	index@(.nv.constant0._ZN17fastertransformer22quantize_weight_kernelEPaPKfS2_iiii)
        /*00a8*/ 	.short	0x0380
        /*00aa*/ 	.short	0x0028


	//----- nvinfo : EIATTR_SW_WAR
	.align		4
.L_61:
        /*00ac*/ 	.byte	0x04, 0x36
        /*00ae*/ 	.short	(.L_63 - .L_62)
.L_62:
        /*00b0*/ 	.word	0x00000008
.L_63:


//--------------------- .nv.callgraph             --------------------------
	.section	.nv.callgraph,"",@"SHT_CUDA_CALLGRAPH"
	.align	4
	.sectionentsize	8
	.align		4
        /*0000*/ 	.word	0x00000000
	.align		4
        /*0004*/ 	.word	0xffffffff
	.align		4
        /*0008*/ 	.word	0x00000000
	.align		4
        /*000c*/ 	.word	0xfffffffe
	.align		4
        /*0010*/ 	.word	0x00000000
	.align		4
        /*0014*/ 	.word	0xfffffffd
	.align		4
        /*0018*/ 	.word	0x00000000
	.align		4
        /*001c*/ 	.word	0xfffffffc


//--------------------- .text._ZN17fastertransformer22quantize_weight_kernelEPaPK6__halfPKfiiii --------------------------
	.section	.text._ZN17fastertransformer22quantize_weight_kernelEPaPK6__halfPKfiiii,"ax",@progbits
	.align	128
        .global         _ZN17fastertransformer22quantize_weight_kernelEPaPK6__halfPKfiiii
        .type           _ZN17fastertransformer22quantize_weight_kernelEPaPK6__halfPKfiiii,@function
        .size           _ZN17fastertransformer22quantize_weight_kernelEPaPK6__halfPKfiiii,(.L_x_22 - _ZN17fastertransformer22quantize_weight_kernelEPaPK6__halfPKfiiii)
        .other          _ZN17fastertransformer22quantize_weight_kernelEPaPK6__halfPKfiiii,@"STO_CUDA_ENTRY STV_DEFAULT"
_ZN17fastertransformer22quantize_weight_kernelEPaPK6__halfPKfiiii:
.text._ZN17fastertransformer22quantize_weight_kernelEPaPK6__halfPKfiiii:
[----:B------:R-:W-:Y:S08]  /*0000*/  LDC R1, c[0x0][0x37c] ;  /* 0x0000df00ff017b82 */ /* 0x000ff00000000800 */
[----:B------:R-:W0:Y:S01]  /*0010*/  LDC R3, c[0x0][0x398] ;  /* 0x0000e600ff037b82 */ /* 0x000e220000000800 */
[----:B------:R-:W1:Y:S07]  /*0020*/  S2R R7, SR_TID.X ;  /* 0x0000000000077919 */ /* 0x000e6e0000002100 */
[----:B------:R-:W1:Y:S08]  /*0030*/  S2UR UR4, SR_CTAID.X ;  /* 0x00000000000479c3 */ /* 0x000e700000002500 */
[----:B------:R-:W1:Y:S01]  /*0040*/  LDC R2, c[0x0][0x360] ;  /* 0x0000d800ff027b82 */ /* 0x000e620000000800 */
[----:B0-----:R-:W-:-:S04]  /*0050*/  IABS R9, R3 ;  /* 0x0000000300097213 */ /* 0x001fc80000000000 */
[----:B------:R-:W0:Y:S01]  /*0060*/  I2F.RP R0, R9 ;  /* 0x0000000900007306 */ /* 0x000e220000209400 */
[----:B-1----:R-:W-:Y:S01]  /*0070*/  IMAD R2, R2, UR4, R7 ;  /* 0x0000000402027c24 */ /* 0x002fe2000f8e0207 */
[----:B------:R-:W1:Y:S06]  /*0080*/  LDCU UR4, c[0x0][0x3a0] ;  /* 0x00007400ff0477ac */ /* 0x000e6c0008000800 */
[----:B0-----:R-:W0:Y:S01]  /*0090*/  MUFU.RCP R0, R0 ;  /* 0x0000000000007308 */ /* 0x001e220000001000 */
[----:B-1----:R-:W-:Y:S01]  /*00a0*/  UISETP.NE.AND UP0, UPT, UR4, 0x2, UPT ;  /* 0x000000020400788c */ /* 0x002fe2000bf05270 */
[----:B0-----:R-:W-:Y:S01]  /*00b0*/  VIADD R4, R0, 0xffffffe ;  /* 0x0ffffffe00047836 */ /* 0x001fe20000000000 */
[----:B------:R-:W-:-:S05]  /*00c0*/  IABS R0, R2 ;  /* 0x0000000200007213 */ /* 0x000fca0000000000 */
[----:B------:R0:W1:Y:S02]  /*00d0*/  F2I.FTZ.U32.TRUNC.NTZ R5, R4 ;  /* 0x0000000400057305 */ /* 0x000064000021f000 */
[----:B0-----:R-:W-:Y:S02]  /*00e0*/  IMAD.MOV.U32 R4, RZ, RZ, RZ ;  /* 0x000000ffff047224 */ /* 0x001fe400078e00ff */
[----:B-1----:R-:W-:-:S04]  /*00f0*/  IMAD.MOV R6, RZ, RZ, -R5 ;  /* 0x000000ffff067224 */ /* 0x002fc800078e0a05 */
[----:B------:R-:W-:-:S04]  /*0100*/  IMAD R7, R6, R9, RZ ;  /* 0x0000000906077224 */ /* 0x000fc800078e02ff */
[----:B------:R-:W-:-:S06]  /*0110*/  IMAD.HI.U32 R5, R5, R7, R4 ;  /* 0x0000000705057227 */ /* 0x000fcc00078e0004 */
[----:B------:R-:W-:-:S04]  /*0120*/  IMAD.HI.U32 R5, R5, R0, RZ ;  /* 0x0000000005057227 */ /* 0x000fc800078e00ff */
[----:B------:R-:W-:-:S04]  /*0130*/  IMAD.MOV R6, RZ, RZ, -R5 ;  /* 0x000000ffff067224 */ /* 0x000fc800078e0a05 */
[----:B------:R-:W-:-:S05]  /*0140*/  IMAD R0, R9, R6, R0 ;  /* 0x0000000609007224 */ /* 0x000fca00078e0200 */
[----:B------:R-:W-:-:S13]  /*0150*/  ISETP.GT.U32.AND P1, PT, R9, R0, PT ;  /* 0x000000000900720c */ /* 0x000fda0003f24070 */
[----:B------:R-:W-:Y:S02]  /*0160*/  @!P1 IMAD.IADD R0, R0, 0x1, -R9 ;  /* 0x0000000100009824 */ /* 0x000fe400078e0a09 */
[----:B------:R-:W-:Y:S01]  /*0170*/  @!P1 VIADD R5, R5, 0x1 ;  /* 0x0000000105059836 */ /* 0x000fe20000000000 */
[----:B------:R-:W-:Y:S02]  /*0180*/  ISETP.NE.AND P1, PT, R3, RZ, PT ;  /* 0x000000ff0300720c */ /* 0x000fe40003f25270 */
[----:B------:R-:W-:Y:S02]  /*0190*/  ISETP.GE.U32.AND P0, PT, R0, R9, PT ;  /* 0x000000090000720c */ /* 0x000fe40003f06070 */
[----:B------:R-:W-:-:S04]  /*01a0*/  LOP3.LUT R0, R2, R3, RZ, 0x3c, !PT ;  /* 0x0000000302007212 */ /* 0x000fc800078e3cff */
[----:B------:R-:W-:-:S07]  /*01b0*/  ISETP.GE.AND P2, PT, R0, RZ, PT ;  /* 0x000000ff0000720c */ /* 0x000fce0003f46270 */
[----:B------:R-:W-:-:S04]  /*01c0*/  @P0 VIADD R5, R5, 0x1 ;  /* 0x0000000105050836 */ /* 0x000fc80000000000 */
[----:B------:R-:W-:-:S04]  /*01d0*/  IMAD.MOV.U32 R11, RZ, RZ, R5 ;  /* 0x000000ffff0b7224 */ /* 0x000fc800078e0005 */
[----:B------:R-:W-:Y:S01]  /*01e0*/  @!P2 IMAD.MOV R11, RZ, RZ, -R11 ;  /* 0x000000ffff0ba224 */ /* 0x000fe200078e0a0b */
[----:B------:R-:W-:-:S05]  /*01f0*/  @!P1 LOP3.LUT R11, RZ, R3, RZ, 0x33, !PT ;  /* 0x00000003ff0b9212 */ /* 0x000fca00078e33ff */
[----:B------:R-:W-:-:S04]  /*0200*/  IMAD.MOV R4, RZ, RZ, -R11 ;  /* 0x000000ffff047224 */ /* 0x000fc800078e0a0b */
[----:B------:R-:W-:Y:S01]  /*0210*/  IMAD R4, R3, R4, R2 ;  /* 0x0000000403047224 */ /* 0x000fe200078e0202 */
[----:B------:R-:W-:Y:S06]  /*0220*/  BRA.U !UP0, `(.L_x_0) ;  /* 0x00000001084c7547 */ /* 0x000fec000b800000 */
[----:B------:R-:W-:-:S09]  /*0230*/  UISETP.NE.AND UP0, UPT, UR4, 0x1, UPT ;  /* 0x000000010400788c */ /* 0x000fd2000bf05270 */
[----:B------:R-:W-:Y:S05]  /*0240*/  BRA.U !UP0, `(.L_x_1) ;  /* 0x0000000108147547 */ /* 0x000fea000b800000 */
[----:B------:R-:W-:-:S09]  /*0250*/  UISETP.NE.AND UP0, UPT, UR4, URZ, UPT ;  /* 0x000000ff0400728c */ /* 0x000fd2000bf05270 */
[----:B------:R-:W-:Y:S05]  /*0260*/  BRA.U UP0, `(.L_x_2) ;  /* 0x0000000100787547 */ /* 0x000fea000b800000 */
[----:B------:R-:W0:Y:S02]  /*0270*/  LDCU UR4, c[0x0][0x39c] ;  /* 0x00007380ff0477ac */ /* 0x000e240008000800 */
[----:B0-----:R-:W-:Y:S01]  /*0280*/  IMAD R0, R4, UR4, R11 ;  /* 0x0000000404007c24 */ /* 0x001fe2000f8e020b */
[----:B------:R-:W-:Y:S06]  /*0290*/  BRA `(.L_x_2) ;  /* 0x00000000006c7947 */ /* 0x000fec0003800000 */
.L_x_1:
[----:B------:R-:W-:Y:S01]  /*02a0*/  SHF.R.U32.HI R0, RZ, 0x5, R11 ;  /* 0x00000005ff007819 */ /* 0x000fe2000001160b */
[C---:B------:R-:W-:Y:S01]  /*02b0*/  IMAD.SHL.U32 R7, R4.reuse, 0x80, RZ ;  /* 0x0000008004077824 */ /* 0x040fe200078e00ff */
[----:B------:R-:W-:Y:S02]  /*02c0*/  SHF.R.U32.HI R5, RZ, 0x2, R4 ;  /* 0x00000002ff057819 */ /* 0x000fe40000011604 */
[----:B------:R-:W-:Y:S01]  /*02d0*/  LOP3.LUT R6, R4, 0x7ffffe1, RZ, 0xc0, !PT ;  /* 0x07ffffe104067812 */ /* 0x000fe200078ec0ff */
[----:B------:R-:W-:Y:S01]  /*02e0*/  IMAD R9, R0, R3, RZ ;  /* 0x0000000300097224 */ /* 0x000fe200078e02ff */
[----:B------:R-:W-:Y:S02]  /*02f0*/  LOP3.LUT R0, R11, 0x1f, RZ, 0xc0, !PT ;  /* 0x0000001f0b007812 */ /* 0x000fe400078ec0ff */
[----:B------:R-:W-:Y:S02]  /*0300*/  LOP3.LUT R5, R6, 0x6, R5, 0xf8, !PT ;  /* 0x0000000606057812 */ /* 0x000fe400078ef805 */
[----:B------:R-:W-:Y:S01]  /*0310*/  LOP3.LUT R6, R7, 0x300, RZ, 0xc0, !PT ;  /* 0x0000030007067812 */ /* 0x000fe200078ec0ff */
[----:B------:R-:W-:-:S04]  /*0320*/  IMAD R0, R9, 0x20, R0 ;  /* 0x0000002009007824 */ /* 0x000fc800078e0200 */
[----:B------:R-:W-:-:S04]  /*0330*/  IMAD R5, R5, 0x20, R6 ;  /* 0x0000002005057824 */ /* 0x000fc800078e0206 */
[----:B------:R-:W-:Y:S01]  /*0340*/  IMAD.IADD R0, R5, 0x1, R0 ;  /* 0x0000000105007824 */ /* 0x000fe200078e0200 */
[----:B------:R-:W-:Y:S06]  /*0350*/  BRA `(.L_x_2) ;  /* 0x00000000003c7947 */ /* 0x000fec0003800000 */
.L_x_0:
[----:B------:R-:W-:Y:S01]  /*0360*/  SHF.R.U32.HI R6, RZ, 0x1, R4 ;  /* 0x00000001ff067819 */ /* 0x000fe20000011604 */
[C---:B------:R-:W-:Y:S01]  /*0370*/  IMAD.SHL.U32 R9, R4.reuse, 0x80, RZ ;  /* 0x0000008004097824 */ /* 0x040fe200078e00ff */
[--C-:B------:R-:W-:Y:S02]  /*0380*/  SHF.R.U32.HI R8, RZ, 0x5, R11.reuse ;  /* 0x00000005ff087819 */ /* 0x100fe4000001160b */
[----:B------:R-:W-:Y:S02]  /*0390*/  LOP3.LUT R0, R4, 0x7fffff8, RZ, 0xc0, !PT ;  /* 0x07fffff804007812 */ /* 0x000fe400078ec0ff */
[----:B------:R-:W-:Y:S01]  /*03a0*/  SHF.R.U32.HI R5, RZ, 0x3, R11 ;  /* 0x00000003ff057819 */ /* 0x000fe2000001160b */
[----:B------:R-:W-:Y:S01]  /*03b0*/  IMAD R8, R8, R3, RZ ;  /* 0x0000000308087224 */ /* 0x000fe200078e02ff */
[----:B------:R-:W-:Y:S02]  /*03c0*/  LOP3.LUT R6, R6, 0x3, RZ, 0xc0, !PT ;  /* 0x0000000306067812 */ /* 0x000fe400078ec0ff */
[----:B------:R-:W-:-:S02]  /*03d0*/  LOP3.LUT R7, R11, 0x3, RZ, 0xc0, !PT ;  /* 0x000000030b077812 */ /* 0x000fc400078ec0ff */
[----:B------:R-:W-:Y:S02]  /*03e0*/  LOP3.LUT R0, R0, 0x3, R5, 0xf8, !PT ;  /* 0x0000000300007812 */ /* 0x000fe400078ef805 */
[----:B------:R-:W-:Y:S01]  /*03f0*/  LOP3.LUT R6, R6, 0x4, R11, 0xf8, !PT ;  /* 0x0000000406067812 */ /* 0x000fe200078ef80b */
[----:B------:R-:W-:Y:S01]  /*0400*/  IMAD R7, R8, 0x20, R7 ;  /* 0x0000002008077824 */ /* 0x000fe200078e0207 */
[----:B------:R-:W-:-:S03]  /*0410*/  LOP3.LUT R5, R9, 0x80, RZ, 0xc0, !PT ;  /* 0x0000008009057812 */ /* 0x000fc600078ec0ff */
[----:B------:R-:W-:Y:S02]  /*0420*/  IMAD R7, R6, 0x4, R7 ;  /* 0x0000000406077824 */ /* 0x000fe400078e0207 */
[----:B------:R-:W-:-:S04]  /*0430*/  IMAD R0, R0, 0x20, R5 ;  /* 0x0000002000007824 */ /* 0x000fc800078e0205 */
[----:B------:R-:W-:-:S07]  /*0440*/  IMAD.IADD R0, R0, 0x1, R7 ;  /* 0x0000000100007824 */ /* 0x000fce00078e0207 */
.L_x_2:
[----:B------:R-:W0:Y:S02]  /*0450*/  LDCU UR4, c[0x0][0x39c] ;  /* 0x00007380ff0477ac */ /* 0x000e240008000800 */
[----:B0-----:R-:W-:-:S05]  /*0460*/  IMAD R3, R3, UR4, RZ ;  /* 0x0000000403037c24 */ /* 0x001fca000f8e02ff */
[----:B------:R-:W-:-:S13]  /*0470*/  ISETP.GE.AND P0, PT, R2, R3, PT ;  /* 0x000000030200720c */ /* 0x000fda0003f06270 */
[----:B------:R-:W-:Y:S05]  /*0480*/  @P0 EXIT ;  /* 0x000000000000094d */ /* 0x000fea0003800000 */
[----:B------:R-:W0:Y:S01]  /*0490*/  LDC.64 R6, c[0x0][0x388] ;  /* 0x0000e200ff067b82 */ /* 0x000e220000000a00 */
[----:B------:R-:W1:Y:S01]  /*04a0*/  LDCU UR6, c[0x0][0x3a4] ;  /* 0x00007480ff0677ac */ /* 0x000e620008000800 */
[----:B------:R-:W2:Y:S06]  /*04b0*/  LDCU.64 UR4, c[0x0][0x358] ;  /* 0x00006b00ff0477ac */ /* 0x000eac0008000a00 */
[----:B------:R-:W3:Y:S01]  /*04c0*/  LDC.64 R8, c[0x0][0x390] ;  /* 0x0000e400ff087b82 */ /* 0x000ee20000000a00 */
[----:B-1----:R-:W-:Y:S02]  /*04d0*/  IMAD R5, R4, UR6, RZ ;  /* 0x0000000604057c24 */ /* 0x002fe4000f8e02ff */
[----:B0-----:R-:W-:-:S06]  /*04e0*/  IMAD.WIDE R2, R2, 0x2, R6 ;  /* 0x0000000202027825 */ /* 0x001fcc00078e0206 */
[----:B--2---:R-:W2:Y:S01]  /*04f0*/  LDG.E.U16 R2, desc[UR4][R2.64] ;  /* 0x0000000402027981 */ /* 0x004ea2000c1e1500 */
[----:B---3--:R-:W-:-:S06]  /*0500*/  IMAD.WIDE R8, R5, 0x4, R8 ;  /* 0x0000000405087825 */ /* 0x008fcc00078e0208 */
[----:B------:R-:W3:Y:S01]  /*0510*/  LDG.E R8, desc[UR4][R8.64] ;  /* 0x0000000408087981 */ /* 0x000ee2000c1e1900 */
[----:B------:R-:W-:Y:S01]  /*0520*/  IMAD.MOV.U32 R10, RZ, RZ, 0x1 ;  /* 0x00000001ff0a7424 */ /* 0x000fe200078e00ff */
[----:B------:R-:W-:Y:S01]  /*0530*/  BSSY.RECONVERGENT B0, `(.L_x_3) ;  /* 0x000003e000007945 */ /* 0x000fe20003800200 */
[----:B--2---:R-:W-:-:S05]  /*0540*/  HADD2.F32 R4, -RZ, R2.H0_H0 ;  /* 0x20000002ff047230 */ /* 0x004fca0000004100 */
[----:B------:R-:W-:Y:S01]  /*0550*/  FMUL.FTZ R12, R4, 1 ;  /* 0x3f800000040c7820 */ /* 0x000fe20000410000 */
[----:B---3--:R-:W-:-:S03]  /*0560*/  FMUL.FTZ R4, R8, 1 ;  /* 0x3f80000008047820 */ /* 0x008fc60000410000 */
[----:B------:R-:W0:-:S15]  /*0570*/  F2F.F64.F32 R6, R12 ;  /* 0x0000000c00067310 */ /* 0x000e1e0000201800 */
[----:B------:R-:W-:-:S15]  /*0580*/  NOP ;  /* 0x0000000000007918 */ /* 0x000fde0000000000 */
[----:B------:R-:W-:-:S15]  /*0590*/  NOP ;  /* 0x0000000000007918 */ /* 0x000fde0000000000 */
[----:B------:R-:W-:-:S15]  /*05a0*/  NOP ;  /* 0x0000000000007918 */ /* 0x000fde0000000000 */
[----:B------:R-:W-:-:S04]  /*05b0*/  NOP ;  /* 0x0000000000007918 */ /* 0x000fc80000000000 */
[----:B0-----:R-:W0:Y:S02]  /*05c0*/  DMUL R6, R6, 127 ;  /* 0x405fc00006067828 */ /* 0x001e240000000000 */
[----:B0-----:R-:W-:-:S15]  /*05d0*/  FSETP.GEU.AND P1, PT, |R7|, 6.5827683646048100446e-37, PT ;  /* 0x036000000700780b */ /* 0x001fde0003f2e200 */
[----:B------:R-:W-:-:S15]  /*05e0*/  NOP ;  /* 0x0000000000007918 */ /* 0x000fde0000000000 */
[----:B------:R-:W-:-:S15]  /*05f0*/  NOP ;  /* 0x0000000000007918 */ /* 0x000fde0000000000 */
[----:B------:R-:W-:-:S15]  /*0600*/  NOP ;  /* 0x0000000000007918 */ /* 0x000fde0000000000 */
[----:B------:R-:W-:-:S02]  /*0610*/  NOP ;  /* 0x0000000000007918 */ /* 0x000fc40000000000 */
[----:B------:R-:W0:Y:S02]  /*0620*/  F2F.F64.F32 R4, R4 ;  /* 0x0000000400047310 */ /* 0x000e240000201800 */
[----:B0-----:R-:W0:-:S15]  /*0630*/  MUFU.RCP64H R11, R5 ;  /* 0x00000005000b7308 */ /* 0x001e1e0000001800 */
[----:B------:R-:W-:-:S15]  /*0640*/  NOP ;  /* 0x0000000000007918 */ /* 0x000fde0000000000 */
[----:B------:R-:W-:-:S15]  /*0650*/  NOP ;  /* 0x0000000000007918 */ /* 0x000fde0000000000 */
[----:B------:R-:W-:-:S15]  /*0660*/  NOP ;  /* 0x0000000000007918 */ /* 0x000fde0000000000 */
[----:B------:R-:W-:-:S02]  /*0670*/  NOP ;  /* 0x0000000000007918 */ /* 0x000fc40000000000 */
[----:B0-----:R-:W0:-:S15]  /*0680*/  DFMA R2, -R4, R10, 1 ;  /* 0x3ff000000402742b */ /* 0x001e1e000000010a */
[----:B------:R-:W-:-:S15]  /*0690*/  NOP ;  /* 0x0000000000007918 */ /* 0x000fde0000000000 */
[----:B------:R-:W-:-:S15]  /*06a0*/  NOP ;  /* 0x0000000000007918 */ /* 0x000fde0000000000 */
[----:B------:R-:W-:-:S15]  /*06b0*/  NOP ;  /* 0x0000000000007918 */ /* 0x000fde0000000000 */
[----:B------:R-:W-:-:S04]  /*06c0*/  NOP ;  /* 0x0000000000007918 */ /* 0x000fc80000000000 */
[----:B0-----:R-:W0:-:S15]  /*06d0*/  DFMA R2, R2, R2, R2 ;  /* 0x000000020202722b */ /* 0x001e1e0000000002 */
        /* <DEDUP_REMOVED lines=19> */
[----:B0-----:R-:W0:-:S15]  /*0810*/  DMUL R8, R6, R2 ;  /* 0x0000000206087228 */ /* 0x001e1e0000000000 */
[----:B------:R-:W-:-:S15]  /*0820*/  NOP ;  /* 0x0000000000007918 */ /* 0x000fde0000000000 */
[----:B------:R-:W-:-:S15]  /*0830*/  NOP ;  /* 0x0000000000007918 */ /* 0x000fde0000000000 */
[----:B------:R-:W-:-:S15]  /*0840*/  NOP ;  /* 0x0000000000007918 */ /* 0x000fde0000000000 */
[----:B------:R-:W-:-:S04]  /*0850*/  NOP ;  /* 0x0000000000007918 */ /* 0x000fc80000000000 */
[----:B0-----:R-:W0:-:S15]  /*0860*/  DFMA R10, -R4, R8, R6 ;  /* 0x00000008040a722b */ /* 0x001e1e0000000106 */
[----:B------:R-:W-:-:S15]  /*0870*/  NOP ;  /* 0x0000000000007918 */ /* 0x000fde0000000000 */
[----:B------:R-:W-:-:S15]  /*0880*/  NOP ;  /* 0x0000000000007918 */ /* 0x000fde0000000000 */
[----:B------:R-:W-:-:S15]  /*0890*/  NOP ;  /* 0x0000000000007918 */ /* 0x000fde0000000000 */
[----:B------:R-:W-:-:S04]  /*08a0*/  NOP ;  /* 0x0000000000007918 */ /* 0x000fc80000000000 */
[----:B0-----:R-:W0:Y:S02]  /*08b0*/  DFMA R2, R2, R10, R8 ;  /* 0x0000000a0202722b */ /* 0x001e240000000008 */
[----:B0-----:R-:W-:-:S05]  /*08c0*/  FFMA R8, RZ, R5, R3 ;  /* 0x00000005ff087223 */ /* 0x001fca0000000003 */
[----:B------:R-:W-:-:S13]  /*08d0*/  FSETP.GT.AND P0, PT, |R8|, 1.469367938527859385e-39, PT ;  /* 0x001000000800780b */ /* 0x000fda0003f04200 */
[----:B------:R-:W-:Y:S05]  /*08e0*/  @P0 BRA P1, `(.L_x_4) ;  /* 0x0000000000080947 */ /* 0x000fea0000800000 */
[----:B------:R-:W-:-:S07]  /*08f0*/  MOV R10, 0x910 ;  /* 0x00000910000a7802 */ /* 0x000fce0000000f00 */
[----:B------:R-:W-:Y:S05]  /*0900*/  CALL.REL.NOINC `($__internal_0_$__cuda_sm20_div_rn_f64_full) ;  /* 0x0000000000407944 */ /* 0x000fea0003c00000 */
.L_x_4:
[----:B------:R-:W-:Y:S05]  /*0910*/  BSYNC.RECONVERGENT B0 ;  /* 0x0000000000007941 */ /* 0x000fea0003800200 */
.L_x_3:
[----:B------:R-:W0:Y:S01]  /*0920*/  LDCU.64 UR8, c[0x0][0x380] ;  /* 0x00007000ff0877ac */ /* 0x000e220008000a00 */
[----:B------:R-:W1:Y:S01]  /*0930*/  F2F.F32.F64 R6, R2 ;  /* 0x0000000200067310 */ /* 0x000e620000301000 */
[----:B------:R-:W-:Y:S01]  /*0940*/  UMOV UR6, 0xf0000000 ;  /* 0xf000000000067882 */ /* 0x000fe20000000000 */
[----:B------:R-:W-:-:S15]  /*0950*/  UMOV UR7, 0x380fffff ;  /* 0x380fffff00077882 */ /* 0x000fde0000000000 */
[----:B------:R-:W-:-:S15]  /*0960*/  NOP ;  /* 0x0000000000007918 */ /* 0x000fde0000000000 */
[----:B------:R-:W-:-:S15]  /*0970*/  NOP ;  /* 0x0000000000007918 */ /* 0x000fde0000000000 */
[----:B------:R-:W-:-:S15]  /*0980*/  NOP ;  /* 0x0000000000007918 */ /* 0x000fde0000000000 */
[----:B------:R-:W-:-:S02]  /*0990*/  NOP ;  /* 0x0000000000007918 */ /* 0x000fc40000000000 */
[----:B------:R-:W1:Y:S02]  /*09a0*/  DSETP.GEU.AND P0, PT, |R2|, UR6, PT ;  /* 0x0000000602007e2a */ /* 0x000e64000bf0e200 */
[----:B-1----:R-:W-:Y:S01]  /*09b0*/  @!P0 FMUL R6, R6, 1.175494350822287508e-38 ;  /* 0x0080000006068820 */ /* 0x002fe20000400000 */
[----:B0-----:R-:W-:-:S04]  /*09c0*/  IADD3 R4, P0, PT, R0, UR8, RZ ;  /* 0x0000000800047c10 */ /* 0x001fc8000ff1e0ff */
[----:B------:R-:W-:Y:S01]  /*09d0*/  LEA.HI.X.SX32 R5, R0, UR9, 0x1, P0 ;  /* 0x0000000900057c11 */ /* 0x000fe200080f0eff */
[----:B------:R-:W0:Y:S04]  /*09e0*/  F2I.S8.NTZ R7, R6 ;  /* 0x0000000600077305 */ /* 0x000e280000202100 */
[----:B0-----:R-:W-:Y:S01]  /*09f0*/  STG.E.U8 desc[UR4][R4.64], R7 ;  /* 0x0000000704007986 */ /* 0x001fe2000c101104 */
[----:B------:R-:W-:Y:S05]  /*0a00*/  EXIT ;  /* 0x000000000000794d */ /* 0x000fea0003800000 */
        .weak           $__internal_0_$__cuda_sm20_div_rn_f64_full
        .type           $__internal_0_$__cuda_sm20_div_rn_f64_full,@function
        .size           $__internal_0_$__cuda_sm20_div_rn_f64_full,(.L_x_22 - $__internal_0_$__cuda_sm20_div_rn_f64_full)
$__internal_0_$__cuda_sm20_div_rn_f64_full:
[C---:B------:R-:W-:Y:S01]  /*0a10*/  FSETP.GEU.AND P2, PT, |R7|.reuse, 1.469367938527859385e-39, PT ;  /* 0x001000000700780b */ /* 0x040fe20003f4e200 */
[----:B------:R-:W-:Y:S01]  /*0a20*/  IMAD.MOV.U32 R14, RZ, RZ, 0x1ca00000 ;  /* 0x1ca00000ff0e7424 */ /* 0x000fe200078e00ff */
[----:B------:R-:W-:Y:S01]  /*0a30*/  LOP3.LUT R11, R7, 0x7ff00000, RZ, 0xc0, !PT ;  /* 0x7ff00000070b7812 */ /* 0x000fe200078ec0ff */
[----:B------:R-:W-:Y:S01]  /*0a40*/  IMAD.MOV.U32 R12, RZ, RZ, 0x1 ;  /* 0x00000001ff0c7424 */ /* 0x000fe200078e00ff */
[C---:B------:R-:W-:Y:S01]  /*0a50*/  LOP3.LUT R16, R5.reuse, 0x7ff00000, RZ, 0xc0, !PT ;  /* 0x7ff0000005107812 */ /* 0x040fe200078ec0ff */
[----:B------:R-:W-:Y:S01]  /*0a60*/  BSSY.RECONVERGENT B1, `(.L_x_5) ;  /* 0x0000078000017945 */ /* 0x000fe20003800200 */
[----:B------:R-:W-:Y:S01]  /*0a70*/  FSETP.GEU.AND P0, PT, |R5|, 1.469367938527859385e-39, PT ;  /* 0x001000000500780b */ /* 0x000fe20003f0e200 */
[----:B------:R-:W-:Y:S01]  /*0a80*/  IMAD.MOV.U32 R17, RZ, RZ, R11 ;  /* 0x000000ffff117224 */ /* 0x000fe200078e000b */
[----:B------:R-:W-:Y:S02]  /*0a90*/  ISETP.GE.U32.AND P1, PT, R11, R16, PT ;  /* 0x000000100b00720c */ /* 0x000fe40003f26070 */
[----:B------:R-:W-:-:S02]  /*0aa0*/  LOP3.LUT R2, R5, 0x800fffff, RZ, 0xc0, !PT ;  /* 0x800fffff05027812 */ /* 0x000fc400078ec0ff */
[----:B------:R-:W-:Y:S01]  /*0ab0*/  SEL R9, R14, 0x63400000, !P1 ;  /* 0x634000000e097807 */ /* 0x000fe20004800000 */
[----:B------:R-:W-:Y:S01]  /*0ac0*/  @!P2 IMAD.MOV.U32 R20, RZ, RZ, RZ ;  /* 0x000000ffff14a224 */ /* 0x000fe200078e00ff */
[----:B------:R-:W-:Y:S02]  /*0ad0*/  @!P2 LOP3.LUT R8, R5, 0x7ff00000, RZ, 0xc0, !PT ;  /* 0x7ff000000508a812 */ /* 0x000fe400078ec0ff */
[----:B------:R-:W-:Y:S02]  /*0ae0*/  LOP3.LUT R9, R9, 0x800fffff, R7, 0xf8, !PT ;  /* 0x800fffff09097812 */ /* 0x000fe400078ef807 */
[----:B------:R-:W-:Y:S01]  /*0af0*/  @!P2 ISETP.GE.U32.AND P3, PT, R11, R8, PT ;  /* 0x000000080b00a20c */ /* 0x000fe20003f66070 */
[----:B------:R-:W-:Y:S01]  /*0b00*/  IMAD.MOV.U32 R8, RZ, RZ, R6 ;  /* 0x000000ffff087224 */ /* 0x000fe200078e0006 */
[----:B------:R-:W-:Y:S01]  /*0b10*/  LOP3.LUT R3, R2, 0x3ff00000, RZ, 0xfc, !PT ;  /* 0x3ff0000002037812 */ /* 0x000fe200078efcff */
[----:B------:R-:W-:Y:S01]  /*0b20*/  IMAD.MOV.U32 R2, RZ, RZ, R4 ;  /* 0x000000ffff027224 */ /* 0x000fe200078e0004 */
[----:B------:R-:W-:-:S04]  /*0b30*/  @!P2 SEL R15, R14, 0x63400000, !P3 ;  /* 0x634000000e0fa807 */ /* 0x000fc80005800000 */
[----:B------:R-:W-:Y:S01]  /*0b40*/  @!P2 LOP3.LUT R15, R15, 0x80000000, R7, 0xf8, !PT ;  /* 0x800000000f0fa812 */ /* 0x000fe200078ef807 */
[----:B------:R-:W0:Y:S02]  /*0b50*/  @!P0 DMUL R2, R4, 8.98846567431157953865e+307 ;  /* 0x7fe0000004028828 */ /* 0x000e240000000000 */
[----:B0-----:R-:W0:Y:S01]  /*0b60*/  MUFU.RCP64H R13, R3 ;  /* 0x00000003000d7308 */ /* 0x001e220000001800 */
[----:B------:R-:W-:Y:S02]  /*0b70*/  @!P2 LOP3.LUT R21, R15, 0x100000, RZ, 0xfc, !PT ;  /* 0x001000000f15a812 */ /* 0x000fe400078efcff */
[----:B------:R-:W-:-:S05]  /*0b80*/  @!P0 LOP3.LUT R16, R3, 0x7ff00000, RZ, 0xc0, !PT ;  /* 0x7ff0000003108812 */ /* 0x000fca00078ec0ff */
[----:B------:R-:W-:-:S15]  /*0b90*/  VIADD R22, R16, 0xffffffff ;  /* 0xffffffff10167836 */ /* 0x000fde0000000000 */
[----:B------:R-:W-:-:S15]  /*0ba0*/  NOP ;  /* 0x0000000000007918 */ /* 0x000fde0000000000 */
[----:B------:R-:W-:-:S15]  /*0bb0*/  NOP ;  /* 0x0000000000007918 */ /* 0x000fde0000000000 */
[----:B------:R-:W-:-:S09]  /*0bc0*/  NOP ;  /* 0x0000000000007918 */ /* 0x000fd20000000000 */
[----:B------:R-:W1:Y:S02]  /*0bd0*/  @!P2 DFMA R8, R8, 2, -R20 ;  /* 0x400000000808a82b */ /* 0x000e640000000814 */
[----:B-1----:R-:W-:-:S05]  /*0be0*/  @!P2 LOP3.LUT R17, R9, 0x7ff00000, RZ, 0xc0, !PT ;  /* 0x7ff000000911a812 */ /* 0x002fca00078ec0ff */
[----:B------:R-:W-:-:S05]  /*0bf0*/  VIADD R15, R17, 0xffffffff ;  /* 0xffffffff110f7836 */ /* 0x000fca0000000000 */
[----:B------:R-:W-:-:S04]  /*0c00*/  ISETP.GT.U32.AND P0, PT, R15, 0x7feffffe, PT ;  /* 0x7feffffe0f00780c */ /* 0x000fc80003f04070 */
[----:B------:R-:W-:-:S15]  /*0c10*/  ISETP.GT.U32.OR P0, PT, R22, 0x7feffffe, P0 ;  /* 0x7feffffe1600780c */ /* 0x000fde0000704470 */
[----:B------:R-:W-:-:S15]  /*0c20*/  NOP ;  /* 0x0000000000007918 */ /* 0x000fde0000000000 */
[----:B------:R-:W-:-:S15]  /*0c30*/  NOP ;  /* 0x0000000000007918 */ /* 0x000fde0000000000 */
[----:B------:R-:W-:-:S03]  /*0c40*/  NOP ;  /* 0x0000000000007918 */ /* 0x000fc60000000000 */
[----:B0-----:R-:W0:-:S15]  /*0c50*/  DFMA R18, R12, -R2, 1 ;  /* 0x3ff000000c12742b */ /* 0x001e1e0000000802 */
        /* <DEDUP_REMOVED lines=29> */
[----:B0-----:R-:W0:-:S15]  /*0e30*/  DFMA R18, R20, -R2, R8 ;  /* 0x800000021412722b */ /* 0x001e1e0000000008 */
[----:B------:R-:W-:-:S15]  /*0e40*/  NOP ;  /* 0x0000000000007918 */ /* 0x000fde0000000000 */
[----:B------:R-:W-:-:S15]  /*0e50*/  NOP ;  /* 0x0000000000007918 */ /* 0x000fde0000000000 */
[----:B------:R-:W-:-:S15]  /*0e60*/  NOP ;  /* 0x0000000000007918 */ /* 0x000fde0000000000 */
[----:B------:R-:W-:-:S04]  /*0e70*/  NOP ;  /* 0x0000000000007918 */ /* 0x000fc80000000000 */
[----:B0-----:R0:W1:Y:S02]  /*0e80*/  DFMA R12, R12, R18, R20 ;  /* 0x000000120c0c722b */ /* 0x0010640000000014 */
[----:B01----:R-:W-:Y:S05]  /*0e90*/  @P0 BRA `(.L_x_6) ;  /* 0x00000000007c0947 */ /* 0x003fea0003800000 */
[----:B------:R-:W-:-:S04]  /*0ea0*/  LOP3.LUT R16, R5, 0x7ff00000, RZ, 0xc0, !PT ;  /* 0x7ff0000005107812 */ /* 0x000fc800078ec0ff */
[CC--:B------:R-:W-:Y:S02]  /*0eb0*/  VIADDMNMX R6, R11.reuse, -R16.reuse, 0xb9600000, !PT ;  /* 0xb96000000b067446 */ /* 0x0c0fe40007800910 */
[----:B------:R-:W-:Y:S02]  /*0ec0*/  ISETP.GE.U32.AND P0, PT, R11, R16, PT ;  /* 0x000000100b00720c */ /* 0x000fe40003f06070 */
[----:B------:R-:W-:Y:S02]  /*0ed0*/  VIMNMX R6, PT, PT, R6, 0x46a00000, PT ;  /* 0x46a0000006067848 */ /* 0x000fe40003fe0100 */
[----:B------:R-:W-:-:S05]  /*0ee0*/  SEL R11, R14, 0x63400000, !P0 ;  /* 0x634000000e0b7807 */ /* 0x000fca0004000000 */
[----:B------:R-:W-:Y:S02]  /*0ef0*/  IMAD.IADD R11, R6, 0x1, -R11 ;  /* 0x00000001060b7824 */ /* 0x000fe400078e0a0b */
[----:B------:R-:W-:Y:S02]  /*0f00*/  IMAD.MOV.U32 R6, RZ, RZ, RZ ;  /* 0x000000ffff067224 */ /* 0x000fe400078e00ff */
[----:B------:R-:W-:-:S06]  /*0f10*/  VIADD R7, R11, 0x7fe00000 ;  /* 0x7fe000000b077836 */ /* 0x000fcc0000000000 */
[----:B------:R-:W0:Y:S02]  /*0f20*/  DMUL R14, R12, R6 ;  /* 0x000000060c0e7228 */ /* 0x000e240000000000 */
[----:B0-----:R-:W-:-:S13]  /*0f30*/  FSETP.GTU.AND P0, PT, |R15|, 1.469367938527859385e-39, PT ;  /* 0x001000000f00780b */ /* 0x001fda0003f0c200 */
[----:B------:R-:W-:Y:S05]  /*0f40*/  @P0 BRA `(.L_x_7) ;  /* 0x0000000000a40947 */ /* 0x000fea0003800000 */
[----:B------:R-:W0:Y:S01]  /*0f50*/  DFMA R2, R12, -R2, R8 ;  /* 0x800000020c02722b */ /* 0x000e220000000008 */
[----:B------:R-:W-:Y:S01]  /*0f60*/  IMAD.MOV.U32 R6, RZ, RZ, RZ ;  /* 0x000000ffff067224 */ /* 0x000fe200078e00ff */
[C---:B0-----:R-:W-:Y:S02]  /*0f70*/  FSETP.NEU.AND P0, PT, R3.reuse, RZ, PT ;  /* 0x000000ff0300720b */ /* 0x041fe40003f0d000 */
[----:B------:R-:W-:-:S04]  /*0f80*/  LOP3.LUT R5, R3, 0x80000000, R5, 0x48, !PT ;  /* 0x8000000003057812 */ /* 0x000fc800078e4805 */
[----:B------:R-:W-:-:S07]  /*0f90*/  LOP3.LUT R7, R5, R7, RZ, 0xfc, !PT ;  /* 0x0000000705077212 */ /* 0x000fce00078efcff */
[----:B------:R-:W-:Y:S05]  /*0fa0*/  @!P0 BRA `(.L_x_7) ;  /* 0x00000000008c8947 */ /* 0x000fea0003800000 */
[----:B------:R-:W-:Y:S01]  /*0fb0*/  IMAD.MOV R3, RZ, RZ, -R11 ;  /* 0x000000ffff037224 */ /* 0x000fe200078e0a0b */
[----:B------:R-:W0:Y:S01]  /*0fc0*/  DMUL.RP R6, R12, R6 ;  /* 0x000000060c067228 */ /* 0x000e220000008000 */
[----:B------:R-:W-:Y:S01]  /*0fd0*/  IMAD.MOV.U32 R2, RZ, RZ, RZ ;  /* 0x000000ffff027224 */ /* 0x000fe200078e00ff */
[----:B0-----:R-:W-:-:S15]  /*0fe0*/  LOP3.LUT R5, R7, R5, RZ, 0x3c, !PT ;  /* 0x0000000507057212 */ /* 0x001fde00078e3cff */
[----:B------:R-:W-:-:S15]  /*0ff0*/  NOP ;  /* 0x0000000000007918 */ /* 0x000fde0000000000 */
[----:B------:R-:W-:-:S15]  /*1000*/  NOP ;  /* 0x0000000000007918 */ /* 0x000fde0000000000 */
[----:B------:R-:W-:-:S15]  /*1010*/  NOP ;  /* 0x0000000000007918 */ /* 0x000fde0000000000 */
[----:B------:R-:W-:-:S02]  /*1020*/  NOP ;  /* 0x0000000000007918 */ /* 0x000fc40000000000 */
[----:B------:R-:W0:Y:S02]  /*1030*/  DFMA R2, R14, -R2, R12 ;  /* 0x800000020e02722b */ /* 0x000e24000000000c */
[----:B0-----:R-:W-:-:S04]  /*1040*/  IADD3 R2, PT, PT, -R11, -0x43300000, RZ ;  /* 0xbcd000000b027810 */ /* 0x001fc80007ffe1ff */
[----:B------:R-:W-:-:S04]  /*1050*/  FSETP.NEU.AND P0, PT, |R3|, R2, PT ;  /* 0x000000020300720b */ /* 0x000fc80003f0d200 */
[----:B------:R-:W-:Y:S02]  /*1060*/  FSEL R14, R6, R14, !P0 ;  /* 0x0000000e060e7208 */ /* 0x000fe40004000000 */
[----:B------:R-:W-:Y:S01]  /*1070*/  FSEL R15, R5, R15, !P0 ;  /* 0x0000000f050f7208 */ /* 0x000fe20004000000 */
[----:B------:R-:W-:Y:S06]  /*1080*/  BRA `(.L_x_7) ;  /* 0x0000000000547947 */ /* 0x000fec0003800000 */
.L_x_6:
[----:B------:R-:W0:Y:S02]  /*1090*/  DSETP.NAN.AND P0, PT, R6, R6, PT ;  /* 0x000000060600722a */ /* 0x000e240003f08000 */
[----:B0-----:R-:W-:Y:S05]  /*10a0*/  @P0 BRA `(.L_x_8) ;  /* 0x0000000000440947 */ /* 0x001fea0003800000 */
[----:B------:R-:W0:Y:S02]  /*10b0*/  DSETP.NAN.AND P0, PT, R4, R4, PT ;  /* 0x000000040400722a */ /* 0x000e240003f08000 */
[----:B0-----:R-:W-:Y:S05]  /*10c0*/  @P0 BRA `(.L_x_9) ;  /* 0x0000000000300947 */ /* 0x001fea0003800000 */
[----:B------:R-:W-:Y:S01]  /*10d0*/  ISETP.NE.AND P0, PT, R17, R16, PT ;  /* 0x000000101100720c */ /* 0x000fe20003f05270 */
[----:B------:R-:W-:Y:S02]  /*10e0*/  IMAD.MOV.U32 R14, RZ, RZ, 0x0 ;  /* 0x00000000ff0e7424 */ /* 0x000fe400078e00ff */
[----:B------:R-:W-:-:S10]  /*10f0*/  IMAD.MOV.U32 R15, RZ, RZ, -0x80000 ;  /* 0xfff80000ff0f7424 */ /* 0x000fd400078e00ff */
[----:B------:R-:W-:Y:S05]  /*1100*/  @!P0 BRA `(.L_x_7) ;  /* 0x0000000000348947 */ /* 0x000fea0003800000 */
[----:B------:R-:W-:Y:S02]  /*1110*/  ISETP.NE.AND P0, PT, R17, 0x7ff00000, PT ;  /* 0x7ff000001100780c */ /* 0x000fe40003f05270 */
[----:B------:R-:W-:Y:S02]  /*1120*/  LOP3.LUT R15, R7, 0x80000000, R5, 0x48, !PT ;  /* 0x80000000070f7812 */ /* 0x000fe400078e4805 */
[----:B------:R-:W-:-:S13]  /*1130*/  ISETP.EQ.OR P0, PT, R16, RZ, !P0 ;  /* 0x000000ff1000720c */ /* 0x000fda0004702670 */
[----:B------:R-:W-:Y:S01]  /*1140*/  @P0 LOP3.LUT R2, R15, 0x7ff00000, RZ, 0xfc, !PT ;  /* 0x7ff000000f020812 */ /* 0x000fe200078efcff */
[----:B------:R-:W-:Y:S02]  /*1150*/  @!P0 IMAD.MOV.U32 R14, RZ, RZ, RZ ;  /* 0x000000ffff0e8224 */ /* 0x000fe400078e00ff */
[----:B------:R-:W-:Y:S02]  /*1160*/  @P0 IMAD.MOV.U32 R14, RZ, RZ, RZ ;  /* 0x000000ffff0e0224 */ /* 0x000fe400078e00ff */
[----:B------:R-:W-:Y:S01]  /*1170*/  @P0 IMAD.MOV.U32 R15, RZ, RZ, R2 ;  /* 0x000000ffff0f0224 */ /* 0x000fe200078e0002 */
[----:B------:R-:W-:Y:S06]  /*1180*/  BRA `(.L_x_7) ;  /* 0x0000000000147947 */ /* 0x000fec0003800000 */
.L_x_9:
[----:B------:R-:W-:Y:S01]  /*1190*/  LOP3.LUT R15, R5, 0x80000, RZ, 0xfc, !PT ;  /* 0x00080000050f7812 */ /* 0x000fe200078efcff */
[----:B------:R-:W-:Y:S01]  /*11a0*/  IMAD.MOV.U32 R14, RZ, RZ, R4 ;  /* 0x000000ffff0e7224 */ /* 0x000fe200078e0004 */
[----:B------:R-:W-:Y:S06]  /*11b0*/  BRA `(.L_x_7) ;  /* 0x0000000000087947 */ /* 0x000fec0003800000 */
.L_x_8:
[----:B------:R-:W-:Y:S01]  /*11c0*/  LOP3.LUT R15, R7, 0x80000, RZ, 0xfc, !PT ;  /* 0x00080000070f7812 */ /* 0x000fe200078efcff */
[----:B------:R-:W-:-:S07]  /*11d0*/  IMAD.MOV.U32 R14, RZ, RZ, R6 ;  /* 0x000000ffff0e7224 */ /* 0x000fce00078e0006 */
.L_x_7:
[----:B------:R-:W-:Y:S05]  /*11e0*/  BSYNC.RECONVERGENT B1 ;  /* 0x0000000000017941 */ /* 0x000fea0003800200 */
.L_x_5:
[----:B------:R-:W-:Y:S02]  /*11f0*/  IMAD.MOV.U32 R11, RZ, RZ, 0x0 ;  /* 0x00000000ff0b7424 */ /* 0x000fe400078e00ff */
[----:B------:R-:W-:Y:S02]  /*1200*/  IMAD.MOV.U32 R2, RZ, RZ, R14 ;  /* 0x000000ffff027224 */ /* 0x000fe400078e000e */
[----:B------:R-:W-:Y:S01]  /*1210*/  IMAD.MOV.U32 R3, RZ, RZ, R15 ;  /* 0x000000ffff037224 */ /* 0x000fe200078e000f */
[----:B------:R-:W-:Y:S06]  /*1220*/  RET.REL.NODEC R10 `(_ZN17fastertransformer22quantize_weight_kernelEPaPK6__halfPKfiiii) ;  /* 0xffffffec0a747950 */ /* 0x000fec0003c3ffff */
.L_x_10:
[----:B------:R-:W-:-:S00]  /*1230*/  BRA `(.L_x_10) ;  /* 0xfffffffc00fc7947 */ /* 0x000fc0000383ffff */
[----:B------:R-:W-:-:S00]  /*1240*/  NOP ;  /* 0x0000000000007918 */ /* 0x000fc00000000000 */
        /* <DEDUP_REMOVED lines=11> */
.L_x_22:


//--------------------- .text._ZN17fastertransformer22quantize_weight_kernelEPaPKfS2_iiii --------------------------
	.section	.text._ZN17fastertransformer22quantize_weight_kernelEPaPKfS2_iiii,"ax",@progbits
	.align	128
        .global         _ZN17fastertransformer22quantize_weight_kernelEPaPKfS2_iiii
        .type           _ZN17fastertransformer22quantize_weight_kernelEPaPKfS2_iiii,@function
        .size           _ZN17fastertransformer22quantize_weight_kernelEPaPKfS2_iiii,(.L_x_23 - _ZN17fastertransformer22quantize_weight_kernelEPaPKfS2_iiii)
        .other          _ZN17fastertransformer22quantize_weight_kernelEPaPKfS2_iiii,@"STO_CUDA_ENTRY STV_DEFAULT"
_ZN17fastertransformer22quantize_weight_kernelEPaPKfS2_iiii:
.text._ZN17fastertransformer22quantize_weight_kernelEPaPKfS2_iiii:
        /* <DEDUP_REMOVED lines=42> */
.L_x_12:
        /* <DEDUP_REMOVED lines=12> */
.L_x_11:
        /* <DEDUP_REMOVED lines=15> */
.L_x_13:
        /* <DEDUP_REMOVED lines=8> */
[----:B-1----:R-:W-:-:S04]  /*04d0*/  IMAD R5, R4, UR6, RZ ;  /* 0x0000000604057c24 */ /* 0x002fc8000f8e02ff */
[----:B0-----:R-:W-:-:S06]  /*04e0*/  IMAD.WIDE R8, R5, 0x4, R8 ;  /* 0x0000000405087825 */ /* 0x001fcc00078e0208 */
[----:B--2---:R-:W2:Y:S01]  /*04f0*/  LDG.E R8, desc[UR4][R8.64] ;  /* 0x0000000408087981 */ /* 0x004ea2000c1e1900 */
[----:B---3--:R-:W-:-:S06]  /*0500*/  IMAD.WIDE R2, R2, 0x4, R6 ;  /* 0x0000000402027825 */ /* 0x008fcc00078e0206 */
[----:B------:R-:W3:Y:S01]  /*0510*/  LDG.E R2, desc[UR4][R2.64] ;  /* 0x0000000402027981 */ /* 0x000ee2000c1e1900 */
[----:B------:R-:W-:Y:S01]  /*0520*/  IMAD.MOV.U32 R10, RZ, RZ, 0x1 ;  /* 0x00000001ff0a7424 */ /* 0x000fe200078e00ff */
[----:B------:R-:W-:Y:S01]  /*0530*/  BSSY.RECONVERGENT B0, `(.L_x_14) ;  /* 0x000003d000007945 */ /* 0x000fe20003800200 */
[----:B--2---:R-:W-:-:S06]  /*0540*/  FMUL.FTZ R4, R8, 1 ;  /* 0x3f80000008047820 */ /* 0x004fcc0000410000 */
[----:B------:R-:W0:Y:S01]  /*0550*/  F2F.F64.F32 R4, R4 ;  /* 0x0000000400047310 */ /* 0x000e220000201800 */
[----:B---3--:R-:W-:Y:S01]  /*0560*/  FMUL.FTZ R14, R2, 1 ;  /* 0x3f800000020e7820 */ /* 0x008fe20000410000 */
[----:B0-----:R-:W0:-:S15]  /*0570*/  MUFU.RCP64H R11, R5 ;  /* 0x00000005000b7308 */ /* 0x001e1e0000001800 */
[----:B------:R-:W-:-:S15]  /*0580*/  NOP ;  /* 0x0000000000007918 */ /* 0x000fde0000000000 */
[----:B------:R-:W-:-:S15]  /*0590*/  NOP ;  /* 0x0000000000007918 */ /* 0x000fde0000000000 */
[----:B------:R-:W-:-:S15]  /*05a0*/  NOP ;  /* 0x0000000000007918 */ /* 0x000fde0000000000 */
[----:B------:R-:W-:-:S02]  /*05b0*/  NOP ;  /* 0x0000000000007918 */ /* 0x000fc40000000000 */
[----:B------:R-:W1:-:S15]  /*05c0*/  F2F.F64.F32 R6, R14 ;  /* 0x0000000e00067310 */ /* 0x000e5e0000201800 */
[----:B------:R-:W-:-:S15]  /*05d0*/  NOP ;  /* 0x0000000000007918 */ /* 0x000fde0000000000 */
[----:B------:R-:W-:-:S15]  /*05e0*/  NOP ;  /* 0x0000000000007918 */ /* 0x000fde0000000000 */
[----:B------:R-:W-:-:S15]  /*05f0*/  NOP ;  /* 0x0000000000007918 */ /* 0x000fde0000000000 */
[----:B------:R-:W-:-:S04]  /*0600*/  NOP ;  /* 0x0000000000007918 */ /* 0x000fc80000000000 */
[----:B-1----:R-:W1:Y:S02]  /*0610*/  DMUL R6, R6, 127 ;  /* 0x405fc00006067828 */ /* 0x002e640000000000 */
[----:B-1----:R-:W-:-:S15]  /*0620*/  FSETP.GEU.AND P1, PT, |R7|, 6.5827683646048100446e-37, PT ;  /* 0x036000000700780b */ /* 0x002fde0003f2e200 */
        /* <DEDUP_REMOVED lines=44> */
[----:B------:R-:W-:Y:S05]  /*08f0*/  CALL.REL.NOINC `($__internal_1_$__cuda_sm20_div_rn_f64_full) ;  /* 0x0000000000407944 */ /* 0x000fea0003c00000 */
.L_x_15:
[----:B------:R-:W-:Y:S05]  /*0900*/  BSYNC.RECONVERGENT B0 ;  /* 0x0000000000007941 */ /* 0x000fea0003800200 */
.L_x_14:
        /* <DEDUP_REMOVED lines=15> */
        .weak           $__internal_1_$__cuda_sm20_div_rn_f64_full
        .type           $__internal_1_$__cuda_sm20_div_rn_f64_full,@function
        .size           $__internal_1_$__cuda_sm20_div_rn_f64_full,(.L_x_23 - $__internal_1_$__cuda_sm20_div_rn_f64_full)
$__internal_1_$__cuda_sm20_div_rn_f64_full:
        /* <DEDUP_REMOVED lines=104> */
.L_x_17:
        /* <DEDUP_REMOVED lines=16> */
.L_x_20:
[----:B------:R-:W-:Y:S01]  /*1180*/  LOP3.LUT R15, R5, 0x80000, RZ, 0xfc, !PT ;  /* 0x00080000050f7812 */ /* 0x000fe200078efcff */
[----:B------:R-:W-:Y:S01]  /*1190*/  IMAD.MOV.U32 R14, RZ, RZ, R4 ;  /* 0x000000ffff0e7224 */ /* 0x000fe200078e0004 */
[----:B------:R-:W-:Y:S06]  /*11a0*/  BRA `(.L_x_18) ;  /* 0x0000000000087947 */ /* 0x000fec0003800000 */
.L_x_19:
[----:B------:R-:W-:Y:S01]  /*11b0*/  LOP3.LUT R15, R7, 0x80000, RZ, 0xfc, !PT ;  /* 0x00080000070f7812 */ /* 0x000fe200078efcff */
[----:B------:R-:W-:-:S07]  /*11c0*/  IMAD.MOV.U32 R14, RZ, RZ, R6 ;  /* 0x000000ffff0e7224 */ /* 0x000fce00078e0006 */
.L_x_18:
[----:B------:R-:W-:Y:S05]  /*11d0*/  BSYNC.RECONVERGENT B1 ;  /* 0x0000000000017941 */ /* 0x000fea0003800200 */
.L_x_16:
[----:B------:R-:W-:Y:S02]  /*11e0*/  IMAD.MOV.U32 R11, RZ, RZ, 0x0 ;  /* 0x00000000ff0b7424 */ /* 0x000fe400078e00ff */
[----:B------:R-:W-:Y:S02]  /*11f0*/  IMAD.MOV.U32 R2, RZ, RZ, R14 ;  /* 0x000000ffff027224 */ /* 0x000fe400078e000e */
[----:B------:R-:W-:Y:S01]  /*1200*/  IMAD.MOV.U32 R3, RZ, RZ, R15 ;  /* 0x000000ffff037224 */ /* 0x000fe200078e000f */
[----:B------:R-:W-:Y:S06]  /*1210*/  RET.REL.NODEC R10 `(_ZN17fastertransformer22quantize_weight_kernelEPaPKfS2_iiii) ;  /* 0xffffffec0a787950 */ /* 0x000fec0003c3ffff */
.L_x_21:
        /* <DEDUP_REMOVED lines=14> */
.L_x_23:


//--------------------- .nv.shared.reserved.0     --------------------------
	.section	.nv.shared.reserved.0,"aw",@nobits
	.weak		__nv_reservedSMEM_offset_0_alias
	.size		__nv_reservedSMEM_offset_0_alias, 0, 64
	.other		__nv_reservedSMEM_offset_0_alias,@"STO_CUDA_RESERVED_SHARED STV_DEFAULT"
__nv_reservedSMEM_offset_0_alias:
	.zero		0
	.zero		64


//--------------------- .nv.constant0._ZN17fastertransformer22quantize_weight_kernelEPaPK6__halfPKfiiii --------------------------
	.section	.nv.constant0._ZN17fastertransformer22quantize_weight_kernelEPaPK6__halfPKfiiii,"a",@progbits
	.sectionflags	@""
	.align	4
.nv.constant0._ZN17fastertransformer22quantize_weight_kernelEPaPK6__halfPKfiiii:
	.zero		936


//--------------------- .nv.constant0._ZN17fastertransformer22quantize_weight_kernelEPaPKfS2_iiii --------------------------
	.section	.nv.constant0._ZN17fastertransformer22quantize_weight_kernelEPaPKfS2_iiii,"a",@progbits
	.sectionflags	@""
	.align	4
.nv.constant0._ZN17fastertransformer22quantize_weight_kernelEPaPKfS2_iiii:
	.zero		936


//--------------------- SYMBOLS --------------------------

	.type		.nv.reservedSmem.offset0,@object
	.size		.nv.reservedSmem.offset0,0x4
